//
// Generated by NVIDIA NVVM Compiler
//
// Compiler Build ID: CL-36424714
// Cuda compilation tools, release 13.0, V13.0.88
// Based on NVVM 20.0.0
//

.version 9.0
.target sm_100
.address_size 64

	// .globl	_Z10mysgemm_v1iiiPfS_S_

.visible .entry _Z10mysgemm_v1iiiPfS_S_(
	.param .u32 _Z10mysgemm_v1iiiPfS_S__param_0,
	.param .u32 _Z10mysgemm_v1iiiPfS_S__param_1,
	.param .u32 _Z10mysgemm_v1iiiPfS_S__param_2,
	.param .u64 .ptr .align 1 _Z10mysgemm_v1iiiPfS_S__param_3,
	.param .u64 .ptr .align 1 _Z10mysgemm_v1iiiPfS_S__param_4,
	.param .u64 .ptr .align 1 _Z10mysgemm_v1iiiPfS_S__param_5
)
.maxntid 1024
{
	.reg .pred 	%p<10>;
	.reg .b32 	%r<40>;
	.reg .b32 	%f<68>;
	.reg .b64 	%rd<53>;

	ld.param.u32 	%r18, [_Z10mysgemm_v1iiiPfS_S__param_0];
	ld.param.u32 	%r19, [_Z10mysgemm_v1iiiPfS_S__param_2];
	ld.param.u64 	%rd7, [_Z10mysgemm_v1iiiPfS_S__param_3];
	ld.param.u64 	%rd8, [_Z10mysgemm_v1iiiPfS_S__param_4];
	ld.param.u64 	%rd6, [_Z10mysgemm_v1iiiPfS_S__param_5];
	cvta.to.global.u64 	%rd1, %rd8;
	cvta.to.global.u64 	%rd2, %rd7;
	mov.u32 	%r20, %ntid.x;
	mov.u32 	%r21, %ctaid.x;
	mov.u32 	%r22, %tid.x;
	mad.lo.s32 	%r1, %r20, %r21, %r22;
	mov.u32 	%r23, %ntid.y;
	mov.u32 	%r24, %ctaid.y;
	mov.u32 	%r25, %tid.y;
	mad.lo.s32 	%r2, %r23, %r24, %r25;
	setp.lt.s32 	%p1, %r19, 1;
	mov.f32 	%f67, 0f00000000;
	@%p1 bra 	$L__BB0_12;
	mul.lo.s32 	%r3, %r19, %r2;
	and.b32  	%r4, %r19, 7;
	setp.lt.u32 	%p2, %r19, 8;
	mov.f32 	%f67, 0f00000000;
	mov.b32 	%r38, 0;
	@%p2 bra 	$L__BB0_4;
	and.b32  	%r38, %r19, 2147483640;
	neg.s32 	%r36, %r38;
	shl.b32 	%r7, %r18, 3;
	mul.wide.u32 	%rd9, %r3, 4;
	add.s64 	%rd10, %rd9, %rd1;
	add.s64 	%rd52, %rd10, 16;
	mov.f32 	%f67, 0f00000000;
	mul.wide.s32 	%rd13, %r18, 4;
	mov.u32 	%r35, %r1;
$L__BB0_3:
	.pragma "nounroll";
	mul.wide.s32 	%rd11, %r35, 4;
	add.s64 	%rd12, %rd2, %rd11;
	ld.global.f32 	%f17, [%rd12];
	ld.global.f32 	%f18, [%rd52+-16];
	fma.rn.f32 	%f19, %f17, %f18, %f67;
	add.s64 	%rd14, %rd12, %rd13;
	ld.global.f32 	%f20, [%rd14];
	ld.global.f32 	%f21, [%rd52+-12];
	fma.rn.f32 	%f22, %f20, %f21, %f19;
	add.s64 	%rd15, %rd14, %rd13;
	ld.global.f32 	%f23, [%rd15];
	ld.global.f32 	%f24, [%rd52+-8];
	fma.rn.f32 	%f25, %f23, %f24, %f22;
	add.s64 	%rd16, %rd15, %rd13;
	ld.global.f32 	%f26, [%rd16];
	ld.global.f32 	%f27, [%rd52+-4];
	fma.rn.f32 	%f28, %f26, %f27, %f25;
	add.s64 	%rd17, %rd16, %rd13;
	ld.global.f32 	%f29, [%rd17];
	ld.global.f32 	%f30, [%rd52];
	fma.rn.f32 	%f31, %f29, %f30, %f28;
	add.s64 	%rd18, %rd17, %rd13;
	ld.global.f32 	%f32, [%rd18];
	ld.global.f32 	%f33, [%rd52+4];
	fma.rn.f32 	%f34, %f32, %f33, %f31;
	add.s64 	%rd19, %rd18, %rd13;
	ld.global.f32 	%f35, [%rd19];
	ld.global.f32 	%f36, [%rd52+8];
	fma.rn.f32 	%f37, %f35, %f36, %f34;
	add.s64 	%rd20, %rd19, %rd13;
	ld.global.f32 	%f38, [%rd20];
	ld.global.f32 	%f39, [%rd52+12];
	fma.rn.f32 	%f67, %f38, %f39, %f37;
	add.s32 	%r36, %r36, 8;
	add.s32 	%r35, %r35, %r7;
	add.s64 	%rd52, %rd52, 32;
	setp.ne.s32 	%p3, %r36, 0;
	@%p3 bra 	$L__BB0_3;
$L__BB0_4:
	setp.eq.s32 	%p4, %r4, 0;
	@%p4 bra 	$L__BB0_12;
	and.b32  	%r13, %r19, 3;
	setp.lt.u32 	%p5, %r4, 4;
	@%p5 bra 	$L__BB0_7;
	mad.lo.s32 	%r27, %r38, %r18, %r1;
	mul.wide.s32 	%rd21, %r27, 4;
	add.s64 	%rd22, %rd2, %rd21;
	ld.global.f32 	%f41, [%rd22];
	add.s32 	%r28, %r38, %r3;
	mul.wide.u32 	%rd23, %r28, 4;
	add.s64 	%rd24, %rd1, %rd23;
	ld.global.f32 	%f42, [%rd24];
	fma.rn.f32 	%f43, %f41, %f42, %f67;
	mul.wide.s32 	%rd25, %r18, 4;
	add.s64 	%rd26, %rd22, %rd25;
	ld.global.f32 	%f44, [%rd26];
	cvt.u64.u32 	%rd27, %r3;
	cvt.u64.u32 	%rd28, %r38;
	add.s64 	%rd29, %rd28, %rd27;
	shl.b64 	%rd30, %rd29, 2;
	add.s64 	%rd31, %rd1, %rd30;
	ld.global.f32 	%f45, [%rd31+4];
	fma.rn.f32 	%f46, %f44, %f45, %f43;
	add.s64 	%rd32, %rd26, %rd25;
	ld.global.f32 	%f47, [%rd32];
	ld.global.f32 	%f48, [%rd31+8];
	fma.rn.f32 	%f49, %f47, %f48, %f46;
	add.s64 	%rd33, %rd32, %rd25;
	ld.global.f32 	%f50, [%rd33];
	ld.global.f32 	%f51, [%rd31+12];
	fma.rn.f32 	%f67, %f50, %f51, %f49;
	add.s32 	%r38, %r38, 4;
$L__BB0_7:
	setp.eq.s32 	%p6, %r13, 0;
	@%p6 bra 	$L__BB0_12;
	setp.eq.s32 	%p7, %r13, 1;
	@%p7 bra 	$L__BB0_10;
	mad.lo.s32 	%r29, %r38, %r18, %r1;
	mul.wide.s32 	%rd34, %r29, 4;
	add.s64 	%rd35, %rd2, %rd34;
	ld.global.f32 	%f53, [%rd35];
	add.s32 	%r30, %r38, %r3;
	mul.wide.u32 	%rd36, %r30, 4;
	add.s64 	%rd37, %rd1, %rd36;
	ld.global.f32 	%f54, [%rd37];
	fma.rn.f32 	%f55, %f53, %f54, %f67;
	mul.wide.s32 	%rd38, %r18, 4;
	add.s64 	%rd39, %rd35, %rd38;
	ld.global.f32 	%f56, [%rd39];
	cvt.u64.u32 	%rd40, %r3;
	cvt.u64.u32 	%rd41, %r38;
	add.s64 	%rd42, %rd41, %rd40;
	shl.b64 	%rd43, %rd42, 2;
	add.s64 	%rd44, %rd1, %rd43;
	ld.global.f32 	%f57, [%rd44+4];
	fma.rn.f32 	%f67, %f56, %f57, %f55;
	add.s32 	%r38, %r38, 2;
$L__BB0_10:
	and.b32  	%r31, %r19, 1;
	setp.eq.b32 	%p8, %r31, 1;
	not.pred 	%p9, %p8;
	@%p9 bra 	$L__BB0_12;
	mad.lo.s32 	%r32, %r38, %r18, %r1;
	mul.wide.s32 	%rd45, %r32, 4;
	add.s64 	%rd46, %rd2, %rd45;
	ld.global.f32 	%f58, [%rd46];
	add.s32 	%r33, %r38, %r3;
	mul.wide.u32 	%rd47, %r33, 4;
	add.s64 	%rd48, %rd1, %rd47;
	ld.global.f32 	%f59, [%rd48];
	fma.rn.f32 	%f67, %f58, %f59, %f67;
$L__BB0_12:
	cvta.to.global.u64 	%rd49, %rd6;
	mad.lo.s32 	%r34, %r2, %r18, %r1;
	mul.wide.s32 	%rd50, %r34, 4;
	add.s64 	%rd51, %rd49, %rd50;
	st.global.f32 	[%rd51], %f67;
	ret;

}


// ===== COMPILED SASS (sm_100) =====

	.target	sm_100

	.elftype	@"ET_EXEC"


//--------------------- .note.nv.tkinfo           --------------------------
	.section	.note.nv.tkinfo,"",@"SHT_NOTE"
	.sectionflags	@"SHF_NOTE_NV_TKINFO"
	.tkinfo
        /*0018*/ 	.word	0x00000002
        /*0030*/ 	.string	""
        /*0030*/ 	.string	"ptxas"
        /*0030*/ 	.string	"Cuda compilation tools, release 13.0, V13.0.88"
        /*0030*/ 	.string	"Build cuda_13.0.r13.0/compiler.36424714_0"
        /*0030*/ 	.string	"-arch sm_100 -m 64 "



//--------------------- .note.nv.cuinfo           --------------------------
	.section	.note.nv.cuinfo,"",@"SHT_NOTE"
	.sectionflags	@"SHF_NOTE_NV_CUINFO"
        /*0018*/ 	.short	0x0002
        /*001a*/ 	.short	0x0064
        /*001c*/ 	.short	0x0082
	.zero		2


//--------------------- .nv.info                  --------------------------
	.section	.nv.info,"",@"SHT_CUDA_INFO"
	.align	4


	//----- nvinfo : EIATTR_REGCOUNT
	.align		4
        /*0000*/ 	.byte	0x04, 0x2f
        /*0002*/ 	.short	(.L_1 - .L_0)
	.align		4
.L_0:
        /*0004*/ 	.word	index@(_Z10mysgemm_v1iiiPfS_S_)
        /*0008*/ 	.word	0x00000020


	//----- nvinfo : EIATTR_FRAME_SIZE
	.align		4
.L_1:
        /*000c*/ 	.byte	0x04, 0x11
        /*000e*/ 	.short	(.L_3 - .L_2)
	.align		4
.L_2:
        /*0010*/ 	.word	index@(_Z10mysgemm_v1iiiPfS_S_)
        /*0014*/ 	.word	0x00000000


	//----- nvinfo : EIATTR_MIN_STACK_SIZE
	.align		4
.L_3:
        /*0018*/ 	.byte	0x04, 0x12
        /*001a*/ 	.short	(.L_5 - .L_4)
	.align		4
.L_4:
        /*001c*/ 	.word	index@(_Z10mysgemm_v1iiiPfS_S_)
        /*0020*/ 	.word	0x00000000
.L_5:


//--------------------- .nv.compat                --------------------------
	.section	.nv.compat,"",@"SHT_CUDA_COMPAT_INFO"
	.align	4
        /*0000*/ 	.byte	0x02, 0x09, 0x00, 0x00, 0x02, 0x02, 0x01, 0x00, 0x02, 0x05, 0x05, 0x00, 0x03, 0x07, 0x01, 0x01
        /*0010*/ 	.byte	0x02, 0x03, 0x00, 0x00, 0x02, 0x06, 0x01, 0x00, 0x04, 0x0b, 0x08, 0x00, 0x09, 0x00, 0x00, 0x00
        /*0020*/ 	.byte	0x00, 0x00, 0x00, 0x00


//--------------------- .nv.info._Z10mysgemm_v1iiiPfS_S_ --------------------------
	.section	.nv.info._Z10mysgemm_v1iiiPfS_S_,"",@"SHT_CUDA_INFO"
	.sectionflags	@""
	.align	4


	//----- nvinfo : EIATTR_CUDA_API_VERSION
	.align		4
        /*0000*/ 	.byte	0x04, 0x37
        /*0002*/ 	.short	(.L_7 - .L_6)
.L_6:
        /*0004*/ 	.word	0x00000082


	//----- nvinfo : EIATTR_KPARAM_INFO
	.align		4
.L_7:
        /*0008*/ 	.byte	0x04, 0x17
        /*000a*/ 	.short	(.L_9 - .L_8)
.L_8:
        /*000c*/ 	.word	0x00000000
        /*0010*/ 	.short	0x0005
        /*0012*/ 	.short	0x0020
        /*0014*/ 	.byte	0x00, 0xf5, 0x21, 0x00


	//----- nvinfo : EIATTR_KPARAM_INFO
	.align		4
.L_9:
        /*0018*/ 	.byte	0x04, 0x17
        /*001a*/ 	.short	(.L_11 - .L_10)
.L_10:
        /*001c*/ 	.word	0x00000000
        /*0020*/ 	.short	0x0004
        /*0022*/ 	.short	0x0018
        /*0024*/ 	.byte	0x00, 0xf5, 0x21, 0x00


	//----- nvinfo : EIATTR_KPARAM_INFO
	.align		4
.L_11:
        /*0028*/ 	.byte	0x04, 0x17
        /*002a*/ 	.short	(.L_13 - .L_12)
.L_12:
        /*002c*/ 	.word	0x00000000
        /*0030*/ 	.short	0x0003
        /*0032*/ 	.short	0x0010
        /*0034*/ 	.byte	0x00, 0xf5, 0x21, 0x00


	//----- nvinfo : EIATTR_KPARAM_INFO
	.align		4
.L_13:
        /*0038*/ 	.byte	0x04, 0x17
        /*003a*/ 	.short	(.L_15 - .L_14)
.L_14:
        /*003c*/ 	.word	0x00000000
        /*0040*/ 	.short	0x0002
        /*0042*/ 	.short	0x0008
        /*0044*/ 	.byte	0x00, 0xf0, 0x11, 0x00


	//----- nvinfo : EIATTR_KPARAM_INFO
	.align		4
.L_15:
        /*0048*/ 	.byte	0x04, 0x17
        /*004a*/ 	.short	(.L_17 - .L_16)
.L_16:
        /*004c*/ 	.word	0x00000000
        /*0050*/ 	.short	0x0001
        /*0052*/ 	.short	0x0004
        /*0054*/ 	.byte	0x00, 0xf0, 0x11, 0x00


	//----- nvinfo : EIATTR_KPARAM_INFO
	.align		4
.L_17:
        /*0058*/ 	.byte	0x04, 0x17
        /*005a*/ 	.short	(.L_19 - .L_18)
.L_18:
        /*005c*/ 	.word	0x00000000
        /*0060*/ 	.short	0x0000
        /*0062*/ 	.short	0x0000
        /*0064*/ 	.byte	0x00, 0xf0, 0x11, 0x00


	//----- nvinfo : EIATTR_SPARSE_MMA_MASK
	.align		4
.L_19:
        /*0068*/ 	.byte	0x03, 0x50
        /*006a*/ 	.short	0x0000


	//----- nvinfo : EIATTR_MAXREG_COUNT
	.align		4
        /*006c*/ 	.byte	0x03, 0x1b
        /*006e*/ 	.short	0x0040


	//----- nvinfo : EIATTR_MERCURY_ISA_VERSION
	.align		4
        /*0070*/ 	.byte	0x03, 0x5f
        /*0072*/ 	.short	0x0101


	//----- nvinfo : EIATTR_VRC_CTA_INIT_COUNT
	.align		4
        /*0074*/ 	.byte	0x02, 0x4a
	.zero		1
	.zero		1


	//----- nvinfo : EIATTR_EXIT_INSTR_OFFSETS
	.align		4
        /*0078*/ 	.byte	0x04, 0x1c
        /*007a*/ 	.short	(.L_21 - .L_20)


	//   ....[0]....
.L_20:
        /*007c*/ 	.word	0x000008f0


	//----- nvinfo : EIATTR_MAX_THREADS
	.align		4
.L_21:
        /*0080*/ 	.byte	0x04, 0x05
        /*0082*/ 	.short	(.L_23 - .L_22)
.L_22:
        /*0084*/ 	.word	0x00000400
        /*0088*/ 	.word	0x00000001
        /*008c*/ 	.word	0x00000001


	//----- nvinfo : EIATTR_CBANK_PARAM_SIZE
	.align		4
.L_23:
        /*0090*/ 	.byte	0x03, 0x19
        /*0092*/ 	.short	0x0028


	//----- nvinfo : EIATTR_PARAM_CBANK
	.align		4
        /*0094*/ 	.byte	0x04, 0x0a
        /*0096*/ 	.short	(.L_25 - .L_24)
	.align		4
.L_24:
        /*0098*/ 	.word	index@(.nv.constant0._Z10mysgemm_v1iiiPfS_S_)
        /*009c*/ 	.short	0x0380
        /*009e*/ 	.short	0x0028


	//----- nvinfo : EIATTR_SW_WAR
	.align		4
.L_25:
        /*00a0*/ 	.byte	0x04, 0x36
        /*00a2*/ 	.short	(.L_27 - .L_26)
.L_26:
        /*00a4*/ 	.word	0x00000008
.L_27:


//--------------------- .nv.callgraph             --------------------------
	.section	.nv.callgraph,"",@"SHT_CUDA_CALLGRAPH"
	.align	4
	.sectionentsize	8
	.align		4
        /*0000*/ 	.word	0x00000000
	.align		4
        /*0004*/ 	.word	0xffffffff
	.align		4
        /*0008*/ 	.word	0x00000000
	.align		4
        /*000c*/ 	.word	0xfffffffe
	.align		4
        /*0010*/ 	.word	0x00000000
	.align		4
        /*0014*/ 	.word	0xfffffffd
	.align		4
        /*0018*/ 	.word	0x00000000
	.align		4
        /*001c*/ 	.word	0xfffffffc


//--------------------- .text._Z10mysgemm_v1iiiPfS_S_ --------------------------
	.section	.text._Z10mysgemm_v1iiiPfS_S_,"ax",@progbits
	.align	128
        .global         _Z10mysgemm_v1iiiPfS_S_
        .type           _Z10mysgemm_v1iiiPfS_S_,@function
        .size           _Z10mysgemm_v1iiiPfS_S_,(.L_x_5 - _Z10mysgemm_v1iiiPfS_S_)
        .other          _Z10mysgemm_v1iiiPfS_S_,@"STO_CUDA_ENTRY STV_DEFAULT"
_Z10mysgemm_v1iiiPfS_S_:
.text._Z10mysgemm_v1iiiPfS_S_:
[----:B------:R-:W-:Y:S08]  /*0000*/  LDC R1, c[0x0][0x37c] ;  /* 0x0000df00ff017b82 */ /* 0x000ff00000000800 */
[----:B------:R-:W0:Y:S01]  /*0010*/  LDC R0, c[0x0][0x388] ;  /* 0x0000e200ff007b82 */ /* 0x000e220000000800 */
[----:B------:R-:W1:Y:S01]  /*0020*/  S2R R16, SR_CTAID.X ;  /* 0x0000000000107919 */ /* 0x000e620000002500 */
[----:B------:R-:W1:Y:S01]  /*0030*/  LDCU UR6, c[0x0][0x360] ;  /* 0x00006c00ff0677ac */ /* 0x000e620008000800 */
[----:B------:R-:W-:Y:S01]  /*0040*/  HFMA2 R28, -RZ, RZ, 0, 0 ;  /* 0x00000000ff1c7431 */ /* 0x000fe200000001ff */
[----:B------:R-:W1:Y:S01]  /*0050*/  S2R R3, SR_TID.X ;  /* 0x0000000000037919 */ /* 0x000e620000002100 */
[----:B------:R-:W2:Y:S01]  /*0060*/  LDCU UR7, c[0x0][0x364] ;  /* 0x00006c80ff0777ac */ /* 0x000ea20008000800 */
[----:B------:R-:W2:Y:S01]  /*0070*/  S2R R17, SR_CTAID.Y ;  /* 0x0000000000117919 */ /* 0x000ea20000002600 */
[----:B------:R-:W3:Y:S01]  /*0080*/  LDCU.64 UR4, c[0x0][0x358] ;  /* 0x00006b00ff0477ac */ /* 0x000ee20008000a00 */
[----:B------:R-:W2:Y:S01]  /*0090*/  S2R R2, SR_TID.Y ;  /* 0x0000000000027919 */ /* 0x000ea20000002200 */
[----:B0-----:R-:W-:Y:S01]  /*00a0*/  ISETP.GE.AND P0, PT, R0, 0x1, PT ;  /* 0x000000010000780c */ /* 0x001fe20003f06270 */
[----:B-1----:R-:W-:-:S02]  /*00b0*/  IMAD R16, R16, UR6, R3 ;  /* 0x0000000610107c24 */ /* 0x002fc4000f8e0203 */
[----:B--2---:R-:W-:-:S10]  /*00c0*/  IMAD R17, R17, UR7, R2 ;  /* 0x0000000711117c24 */ /* 0x004fd4000f8e0202 */
[----:B---3--:R-:W-:Y:S05]  /*00d0*/  @!P0 BRA `(.L_x_0) ;  /* 0x0000000400f08947 */ /* 0x008fea0003800000 */
[C---:B------:R-:W-:Y:S01]  /*00e0*/  ISETP.GE.U32.AND P1, PT, R0.reuse, 0x8, PT ;  /* 0x000000080000780c */ /* 0x040fe20003f26070 */
[----:B------:R-:W-:Y:S01]  /*00f0*/  IMAD R19, R17, R0, RZ ;  /* 0x0000000011137224 */ /* 0x000fe200078e02ff */
[----:B------:R-:W-:Y:S02]  /*0100*/  LOP3.LUT R26, R0, 0x7, RZ, 0xc0, !PT ;  /* 0x00000007001a7812 */ /* 0x000fe400078ec0ff */
[----:B------:R-:W-:Y:S02]  /*0110*/  MOV R28, RZ ;  /* 0x000000ff001c7202 */ /* 0x000fe40000000f00 */
[----:B------:R-:W-:Y:S02]  /*0120*/  ISETP.NE.AND P0, PT, R26, RZ, PT ;  /* 0x000000ff1a00720c */ /* 0x000fe40003f05270 */
[----:B------:R-:W-:-:S05]  /*0130*/  MOV R20, RZ ;  /* 0x000000ff00147202 */ /* 0x000fca0000000f00 */
[----:B------:R-:W-:Y:S06]  /*0140*/  @!P1 BRA `(.L_x_1) ;  /* 0x0000000000c89947 */ /* 0x000fec0003800000 */
[----:B------:R-:W0:Y:S01]  /*0150*/  LDC.64 R2, c[0x0][0x398] ;  /* 0x0000e600ff027b82 */ /* 0x000e220000000a00 */
[----:B------:R-:W-:Y:S02]  /*0160*/  LOP3.LUT R20, R0, 0x7ffffff8, RZ, 0xc0, !PT ;  /* 0x7ffffff800147812 */ /* 0x000fe400078ec0ff */
[----:B------:R-:W-:Y:S02]  /*0170*/  MOV R28, RZ ;  /* 0x000000ff001c7202 */ /* 0x000fe40000000f00 */
[----:B------:R-:W-:Y:S02]  /*0180*/  MOV R21, R16 ;  /* 0x0000001000157202 */ /* 0x000fe40000000f00 */
[----:B------:R-:W-:Y:S01]  /*0190*/  IADD3 R18, PT, PT, -R20, RZ, RZ ;  /* 0x000000ff14127210 */ /* 0x000fe20007ffe1ff */
[----:B0-----:R-:W-:-:S03]  /*01a0*/  IMAD.WIDE.U32 R2, R19, 0x4, R2 ;  /* 0x0000000413027825 */ /* 0x001fc600078e0002 */
[----:B------:R-:W-:-:S04]  /*01b0*/  IADD3 R4, P1, PT, R2, 0x10, RZ ;  /* 0x0000001002047810 */ /* 0x000fc80007f3e0ff */
[----:B------:R-:W-:-:S09]  /*01c0*/  IADD3.X R5, PT, PT, RZ, R3, RZ, P1, !PT ;  /* 0x00000003ff057210 */ /* 0x000fd20000ffe4ff */
.L_x_2:
[----:B------:R-:W0:Y:S01]  /*01d0*/  LDC.64 R14, c[0x0][0x390] ;  /* 0x0000e400ff0e7b82 */ /* 0x000e220000000a00 */
[----:B------:R-:W-:Y:S02]  /*01e0*/  MOV R2, R4 ;  /* 0x0000000400027202 */ /* 0x000fe40000000f00 */
[----:B------:R-:W-:-:S05]  /*01f0*/  MOV R3, R5 ;  /* 0x0000000500037202 */ /* 0x000fca0000000f00 */
[----:B------:R-:W2:Y:S01]  /*0200*/  LDG.E R13, desc[UR4][R2.64+-0x10] ;  /* 0xfffff004020d7981 */ /* 0x000ea2000c1e1900 */
[----:B------:R-:W1:Y:S03]  /*0210*/  LDC R23, c[0x0][0x380] ;  /* 0x0000e000ff177b82 */ /* 0x000e660000000800 */
[----:B------:R-:W3:Y:S04]  /*0220*/  LDG.E R22, desc[UR4][R2.64+-0xc] ;  /* 0xfffff40402167981 */ /* 0x000ee8000c1e1900 */
[----:B------:R-:W4:Y:S01]  /*0230*/  LDG.E R24, desc[UR4][R2.64+-0x8] ;  /* 0xfffff80402187981 */ /* 0x000f22000c1e1900 */
[----:B0-----:R-:W-:-:S05]  /*0240*/  IMAD.WIDE R14, R21, 0x4, R14 ;  /* 0x00000004150e7825 */ /* 0x001fca00078e020e */
[----:B------:R1:W2:Y:S02]  /*0250*/  LDG.E R27, desc[UR4][R14.64] ;  /* 0x000000040e1b7981 */ /* 0x0002a4000c1e1900 */
[----:B-1----:R-:W-:-:S05]  /*0260*/  IMAD.WIDE R14, R23, 0x4, R14 ;  /* 0x00000004170e7825 */ /* 0x002fca00078e020e */
[----:B------:R0:W3:Y:S01]  /*0270*/  LDG.E R25, desc[UR4][R14.64] ;  /* 0x000000040e197981 */ /* 0x0000e2000c1e1900 */
[----:B------:R-:W-:-:S04]  /*0280*/  IMAD.WIDE R10, R23, 0x4, R14 ;  /* 0x00000004170a7825 */ /* 0x000fc800078e020e */
[C---:B------:R-:W-:Y:S02]  /*0290*/  IMAD.WIDE R8, R23.reuse, 0x4, R10 ;  /* 0x0000000417087825 */ /* 0x040fe400078e020a */
[----:B------:R-:W4:Y:S02]  /*02a0*/  LDG.E R11, desc[UR4][R10.64] ;  /* 0x000000040a0b7981 */ /* 0x000f24000c1e1900 */
[C---:B------:R-:W-:Y:S02]  /*02b0*/  IMAD.WIDE R4, R23.reuse, 0x4, R8 ;  /* 0x0000000417047825 */ /* 0x040fe400078e0208 */
[----:B------:R-:W5:Y:S02]  /*02c0*/  LDG.E R8, desc[UR4][R8.64] ;  /* 0x0000000408087981 */ /* 0x000f64000c1e1900 */
[----:B------:R-:W-:Y:S02]  /*02d0*/  IMAD.WIDE R6, R23, 0x4, R4 ;  /* 0x0000000417067825 */ /* 0x000fe400078e0204 */
[----:B------:R-:W5:Y:S04]  /*02e0*/  LDG.E R10, desc[UR4][R2.64+0x4] ;  /* 0x00000404020a7981 */ /* 0x000f68000c1e1900 */
[----:B------:R-:W5:Y:S04]  /*02f0*/  LDG.E R4, desc[UR4][R4.64] ;  /* 0x0000000404047981 */ /* 0x000f68000c1e1900 */
[----:B------:R-:W5:Y:S04]  /*0300*/  LDG.E R9, desc[UR4][R2.64+0xc] ;  /* 0x00000c0402097981 */ /* 0x000f68000c1e1900 */
[----:B------:R-:W5:Y:S01]  /*0310*/  LDG.E R5, desc[UR4][R2.64] ;  /* 0x0000000402057981 */ /* 0x000f62000c1e1900 */
[----:B--2---:R-:W-:-:S03]  /*0320*/  FFMA R28, R27, R13, R28 ;  /* 0x0000000d1b1c7223 */ /* 0x004fc6000000001c */
[----:B------:R-:W5:Y:S01]  /*0330*/  LDG.E R27, desc[UR4][R2.64+-0x4] ;  /* 0xfffffc04021b7981 */ /* 0x000f62000c1e1900 */
[----:B------:R-:W-:-:S03]  /*0340*/  IMAD.WIDE R12, R23, 0x4, R6 ;  /* 0x00000004170c7825 */ /* 0x000fc600078e0206 */
[----:B------:R-:W2:Y:S01]  /*0350*/  LDG.E R6, desc[UR4][R6.64] ;  /* 0x0000000406067981 */ /* 0x000ea2000c1e1900 */
[----:B0-----:R-:W-:-:S03]  /*0360*/  IMAD.WIDE R14, R23, 0x4, R12 ;  /* 0x00000004170e7825 */ /* 0x001fc600078e020c */
[----:B------:R-:W2:Y:S04]  /*0370*/  LDG.E R29, desc[UR4][R12.64] ;  /* 0x000000040c1d7981 */ /* 0x000ea8000c1e1900 */
[----:B------:R-:W2:Y:S04]  /*0380*/  LDG.E R14, desc[UR4][R14.64] ;  /* 0x000000040e0e7981 */ /* 0x000ea8000c1e1900 */
[----:B------:R-:W2:Y:S01]  /*0390*/  LDG.E R12, desc[UR4][R2.64+0x8] ;  /* 0x00000804020c7981 */ /* 0x000ea2000c1e1900 */
[----:B---3--:R-:W-:Y:S01]  /*03a0*/  FFMA R22, R25, R22, R28 ;  /* 0x0000001619167223 */ /* 0x008fe2000000001c */
[----:B------:R-:W-:-:S03]  /*03b0*/  IADD3 R18, PT, PT, R18, 0x8, RZ ;  /* 0x0000000812127810 */ /* 0x000fc60007ffe0ff */
[----:B----4-:R-:W-:Y:S01]  /*03c0*/  FFMA R11, R11, R24, R22 ;  /* 0x000000180b0b7223 */ /* 0x010fe20000000016 */
[----:B------:R-:W-:Y:S02]  /*03d0*/  ISETP.NE.AND P1, PT, R18, RZ, PT ;  /* 0x000000ff1200720c */ /* 0x000fe40003f25270 */
[----:B------:R-:W-:Y:S01]  /*03e0*/  LEA R21, R23, R21, 0x3 ;  /* 0x0000001517157211 */ /* 0x000fe200078e18ff */
[----:B-----5:R-:W-:-:S04]  /*03f0*/  FFMA R11, R8, R27, R11 ;  /* 0x0000001b080b7223 */ /* 0x020fc8000000000b */
[----:B------:R-:W-:-:S04]  /*0400*/  FFMA R5, R4, R5, R11 ;  /* 0x0000000504057223 */ /* 0x000fc8000000000b */
[----:B--2---:R-:W-:Y:S01]  /*0410*/  FFMA R6, R6, R10, R5 ;  /* 0x0000000a06067223 */ /* 0x004fe20000000005 */
[----:B------:R-:W-:-:S04]  /*0420*/  IADD3 R4, P2, PT, R2, 0x20, RZ ;  /* 0x0000002002047810 */ /* 0x000fc80007f5e0ff */
[----:B------:R-:W-:Y:S01]  /*0430*/  IADD3.X R5, PT, PT, RZ, R3, RZ, P2, !PT ;  /* 0x00000003ff057210 */ /* 0x000fe200017fe4ff */
[----:B------:R-:W-:-:S04]  /*0440*/  FFMA R29, R29, R12, R6 ;  /* 0x0000000c1d1d7223 */ /* 0x000fc80000000006 */
[----:B------:R-:W-:Y:S01]  /*0450*/  FFMA R28, R14, R9, R29 ;  /* 0x000000090e1c7223 */ /* 0x000fe2000000001d */
[----:B------:R-:W-:Y:S06]  /*0460*/  @P1 BRA `(.L_x_2) ;  /* 0xfffffffc00581947 */ /* 0x000fec000383ffff */
.L_x_1:
[----:B------:R-:W-:Y:S05]  /*0470*/  @!P0 BRA `(.L_x_0) ;  /* 0x0000000400088947 */ /* 0x000fea0003800000 */
[----:B------:R-:W-:Y:S02]  /*0480*/  ISETP.GE.U32.AND P1, PT, R26, 0x4, PT ;  /* 0x000000041a00780c */ /* 0x000fe40003f26070 */
[----:B------:R-:W-:-:S04]  /*0490*/  LOP3.LUT R14, R0, 0x3, RZ, 0xc0, !PT ;  /* 0x00000003000e7812 */ /* 0x000fc800078ec0ff */
[----:B------:R-:W-:-:S07]  /*04a0*/  ISETP.NE.AND P0, PT, R14, RZ, PT ;  /* 0x000000ff0e00720c */ /* 0x000fce0003f05270 */
[----:B------:R-:W-:Y:S06]  /*04b0*/  @!P1 BRA `(.L_x_3) ;  /* 0x0000000000709947 */ /* 0x000fec0003800000 */
[----:B------:R-:W0:Y:S01]  /*04c0*/  LDC R11, c[0x0][0x380] ;  /* 0x0000e000ff0b7b82 */ /* 0x000e220000000800 */
[----:B------:R-:W1:Y:S01]  /*04d0*/  LDCU.64 UR6, c[0x0][0x398] ;  /* 0x00007300ff0677ac */ /* 0x000e620008000a00 */
[----:B------:R-:W-:-:S06]  /*04e0*/  IADD3 R7, PT, PT, R19, R20, RZ ;  /* 0x0000001413077210 */ /* 0x000fcc0007ffe0ff */
[----:B------:R-:W2:Y:S08]  /*04f0*/  LDC.64 R4, c[0x0][0x390] ;  /* 0x0000e400ff047b82 */ /* 0x000eb00000000a00 */
[----:B------:R-:W3:Y:S01]  /*0500*/  LDC.64 R12, c[0x0][0x398] ;  /* 0x0000e600ff0c7b82 */ /* 0x000ee20000000a00 */
[----:B0-----:R-:W-:-:S04]  /*0510*/  IMAD R3, R20, R11, R16 ;  /* 0x0000000b14037224 */ /* 0x001fc800078e0210 */
[----:B--2---:R-:W-:Y:S01]  /*0520*/  IMAD.WIDE R4, R3, 0x4, R4 ;  /* 0x0000000403047825 */ /* 0x004fe200078e0204 */
[----:B------:R-:W-:-:S04]  /*0530*/  IADD3 R3, P1, PT, R19, R20, RZ ;  /* 0x0000001413037210 */ /* 0x000fc80007f3e0ff */
[----:B------:R-:W-:Y:S02]  /*0540*/  IADD3.X R8, PT, PT, RZ, RZ, RZ, P1, !PT ;  /* 0x000000ffff087210 */ /* 0x000fe40000ffe4ff */
[----:B-1----:R-:W-:Y:S01]  /*0550*/  LEA R2, P1, R3, UR6, 0x2 ;  /* 0x0000000603027c11 */ /* 0x002fe2000f8210ff */
[----:B---3--:R-:W-:-:S03]  /*0560*/  IMAD.WIDE.U32 R12, R7, 0x4, R12 ;  /* 0x00000004070c7825 */ /* 0x008fc600078e000c */
[----:B------:R-:W-:Y:S01]  /*0570*/  LEA.HI.X R3, R3, UR7, R8, 0x2, P1 ;  /* 0x0000000703037c11 */ /* 0x000fe200088f1408 */
[C---:B------:R-:W-:Y:S02]  /*0580*/  IMAD.WIDE R6, R11.reuse, 0x4, R4 ;  /* 0x000000040b067825 */ /* 0x040fe400078e0204 */
[----:B------:R-:W2:Y:S04]  /*0590*/  LDG.E R12, desc[UR4][R12.64] ;  /* 0x000000040c0c7981 */ /* 0x000ea8000c1e1900 */
[----:B------:R-:W2:Y:S01]  /*05a0*/  LDG.E R5, desc[UR4][R4.64] ;  /* 0x0000000404057981 */ /* 0x000ea2000c1e1900 */
[----:B------:R-:W-:-:S03]  /*05b0*/  IMAD.WIDE R8, R11, 0x4, R6 ;  /* 0x000000040b087825 */ /* 0x000fc600078e0206 */
[----:B------:R-:W3:Y:S04]  /*05c0*/  LDG.E R7, desc[UR4][R6.64] ;  /* 0x0000000406077981 */ /* 0x000ee8000c1e1900 */
[----:B------:R-:W3:Y:S01]  /*05d0*/  LDG.E R15, desc[UR4][R2.64+0x4] ;  /* 0x00000404020f7981 */ /* 0x000ee2000c1e1900 */
[----:B------:R-:W-:-:S03]  /*05e0*/  IMAD.WIDE R10, R11, 0x4, R8 ;  /* 0x000000040b0a7825 */ /* 0x000fc600078e0208 */
[----:B------:R-:W4:Y:S04]  /*05f0*/  LDG.E R18, desc[UR4][R8.64] ;  /* 0x0000000408127981 */ /* 0x000f28000c1e1900 */
[----:B------:R-:W4:Y:S04]  /*0600*/  LDG.E R21, desc[UR4][R2.64+0x8] ;  /* 0x0000080402157981 */ /* 0x000f28000c1e1900 */
[----:B------:R-:W5:Y:S04]  /*0610*/  LDG.E R22, desc[UR4][R2.64+0xc] ;  /* 0x00000c0402167981 */ /* 0x000f68000c1e1900 */
[----:B------:R-:W5:Y:S01]  /*0620*/  LDG.E R10, desc[UR4][R10.64] ;  /* 0x000000040a0a7981 */ /* 0x000f62000c1e1900 */
[----:B------:R-:W-:Y:S01]  /*0630*/  IADD3 R20, PT, PT, R20, 0x4, RZ ;  /* 0x0000000414147810 */ /* 0x000fe20007ffe0ff */
[----:B--2---:R-:W-:-:S04]  /*0640*/  FFMA R28, R5, R12, R28 ;  /* 0x0000000c051c7223 */ /* 0x004fc8000000001c */
[----:B---3--:R-:W-:-:S04]  /*0650*/  FFMA R15, R7, R15, R28 ;  /* 0x0000000f070f7223 */ /* 0x008fc8000000001c */
[----:B----4-:R-:W-:-:S04]  /*0660*/  FFMA R15, R18, R21, R15 ;  /* 0x00000015120f7223 */ /* 0x010fc8000000000f */
[----:B-----5:R-:W-:-:S07]  /*0670*/  FFMA R28, R10, R22, R15 ;  /* 0x000000160a1c7223 */ /* 0x020fce000000000f */
.L_x_3:
[----:B------:R-:W-:Y:S05]  /*0680*/  @!P0 BRA `(.L_x_0) ;  /* 0x0000000000848947 */ /* 0x000fea0003800000 */
[----:B------:R-:W-:Y:S01]  /*0690*/  ISETP.NE.AND P1, PT, R14, 0x1, PT ;  /* 0x000000010e00780c */ /* 0x000fe20003f25270 */
[----:B------:R-:W0:Y:S01]  /*06a0*/  LDC.64 R10, c[0x0][0x398] ;  /* 0x0000e600ff0a7b82 */ /* 0x000e220000000a00 */
[----:B------:R-:W-:-:S04]  /*06b0*/  LOP3.LUT R0, R0, 0x1, RZ, 0xc0, !PT ;  /* 0x0000000100007812 */ /* 0x000fc800078ec0ff */
[----:B------:R-:W-:-:S03]  /*06c0*/  ISETP.NE.U32.AND P0, PT, R0, 0x1, PT ;  /* 0x000000010000780c */ /* 0x000fc60003f05070 */
[----:B------:R-:W1:Y:S04]  /*06d0*/  LDC.64 R8, c[0x0][0x390] ;  /* 0x0000e400ff087b82 */ /* 0x000e680000000a00 */
[CC--:B------:R-:W-:Y:S02]  /*06e0*/  @P1 IADD3 R15, PT, PT, R19.reuse, R20.reuse, RZ ;  /* 0x00000014130f1210 */ /* 0x0c0fe40007ffe0ff */
[----:B------:R-:W-:Y:S02]  /*06f0*/  @P1 IADD3 R0, P2, PT, R19, R20, RZ ;  /* 0x0000001413001210 */ /* 0x000fe40007f5e0ff */
[----:B------:R-:W2:Y:S02]  /*0700*/  @P1 LDC R13, c[0x0][0x380] ;  /* 0x0000e000ff0d1b82 */ /* 0x000ea40000000800 */
[----:B------:R-:W-:-:S06]  /*0710*/  @P1 IADD3.X R12, PT, PT, RZ, RZ, RZ, P2, !PT ;  /* 0x000000ffff0c1210 */ /* 0x000fcc00017fe4ff */
[----:B------:R-:W3:Y:S01]  /*0720*/  @P1 LDC.64 R6, c[0x0][0x398] ;  /* 0x0000e600ff061b82 */ /* 0x000ee20000000a00 */
[----:B0-----:R-:W-:-:S06]  /*0730*/  @P1 IMAD.WIDE.U32 R10, R15, 0x4, R10 ;  /* 0x000000040f0a1825 */ /* 0x001fcc00078e000a */
[----:B------:R-:W4:Y:S01]  /*0740*/  @P1 LDG.E R10, desc[UR4][R10.64] ;  /* 0x000000040a0a1981 */ /* 0x000f22000c1e1900 */
[----:B------:R-:W0:Y:S08]  /*0750*/  @!P0 LDC R21, c[0x0][0x380] ;  /* 0x0000e000ff158b82 */ /* 0x000e300000000800 */
[----:B------:R-:W5:Y:S01]  /*0760*/  LDC.64 R4, c[0x0][0x390] ;  /* 0x0000e400ff047b82 */ /* 0x000f620000000a00 */
[C---:B--2---:R-:W-:Y:S01]  /*0770*/  @P1 IMAD R15, R20.reuse, R13, R16 ;  /* 0x0000000d140f1224 */ /* 0x044fe200078e0210 */
[----:B------:R-:W-:-:S03]  /*0780*/  @P1 IADD3 R20, PT, PT, R20, 0x2, RZ ;  /* 0x0000000214141810 */ /* 0x000fc60007ffe0ff */
[----:B-1----:R-:W-:-:S03]  /*0790*/  @P1 IMAD.WIDE R8, R15, 0x4, R8 ;  /* 0x000000040f081825 */ /* 0x002fc600078e0208 */
[----:B------:R-:W1:Y:S01]  /*07a0*/  LDC.64 R2, c[0x0][0x398] ;  /* 0x0000e600ff027b82 */ /* 0x000e620000000a00 */
[C---:B---3--:R-:W-:Y:S02]  /*07b0*/  @P1 LEA R6, P2, R0.reuse, R6, 0x2 ;  /* 0x0000000600061211 */ /* 0x048fe400078410ff */
[----:B------:R-:W-:Y:S02]  /*07c0*/  @!P0 IADD3 R19, PT, PT, R19, R20, RZ ;  /* 0x0000001413138210 */ /* 0x000fe40007ffe0ff */
[----:B------:R-:W-:Y:S01]  /*07d0*/  @P1 LEA.HI.X R7, R0, R7, R12, 0x2, P2 ;  /* 0x0000000700071211 */ /* 0x000fe200010f140c */
[----:B------:R-:W-:-:S04]  /*07e0*/  @P1 IMAD.WIDE R12, R13, 0x4, R8 ;  /* 0x000000040d0c1825 */ /* 0x000fc800078e0208 */
[----:B0-----:R-:W-:Y:S01]  /*07f0*/  @!P0 IMAD R15, R20, R21, R16 ;  /* 0x00000015140f8224 */ /* 0x001fe200078e0210 */
[----:B------:R-:W2:Y:S04]  /*0800*/  @P1 LDG.E R6, desc[UR4][R6.64+0x4] ;  /* 0x0000040406061981 */ /* 0x000ea8000c1e1900 */
[----:B------:R-:W4:Y:S01]  /*0810*/  @P1 LDG.E R21, desc[UR4][R8.64] ;  /* 0x0000000408151981 */ /* 0x000f22000c1e1900 */
[----:B-----5:R-:W-:-:S03]  /*0820*/  @!P0 IMAD.WIDE R4, R15, 0x4, R4 ;  /* 0x000000040f048825 */ /* 0x020fc600078e0204 */
[----:B------:R-:W2:Y:S04]  /*0830*/  @P1 LDG.E R13, desc[UR4][R12.64] ;  /* 0x000000040c0d1981 */ /* 0x000ea8000c1e1900 */
[----:B------:R-:W3:Y:S01]  /*0840*/  @!P0 LDG.E R5, desc[UR4][R4.64] ;  /* 0x0000000404058981 */ /* 0x000ee2000c1e1900 */
[----:B-1----:R-:W-:-:S06]  /*0850*/  @!P0 IMAD.WIDE.U32 R2, R19, 0x4, R2 ;  /* 0x0000000413028825 */ /* 0x002fcc00078e0002 */
[----:B------:R-:W3:Y:S01]  /*0860*/  @!P0 LDG.E R2, desc[UR4][R2.64] ;  /* 0x0000000402028981 */ /* 0x000ee2000c1e1900 */
[----:B----4-:R-:W-:-:S04]  /*0870*/  @P1 FFMA R10, R21, R10, R28 ;  /* 0x0000000a150a1223 */ /* 0x010fc8000000001c */
[----:B--2---:R-:W-:-:S04]  /*0880*/  @P1 FFMA R28, R13, R6, R10 ;  /* 0x000000060d1c1223 */ /* 0x004fc8000000000a */
[----:B---3--:R-:W-:-:S07]  /*0890*/  @!P0 FFMA R28, R5, R2, R28 ;  /* 0x00000002051c8223 */ /* 0x008fce000000001c */
.L_x_0:
[----:B------:R-:W0:Y:S01]  /*08a0*/  LDC.64 R2, c[0x0][0x3a0] ;  /* 0x0000e800ff027b82 */ /* 0x000e220000000a00 */
[----:B------:R-:W1:Y:S02]  /*08b0*/  LDCU UR6, c[0x0][0x380] ;  /* 0x00007000ff0677ac */ /* 0x000e640008000800 */
[----:B-1----:R-:W-:-:S04]  /*08c0*/  IMAD R17, R17, UR6, R16 ;  /* 0x0000000611117c24 */ /* 0x002fc8000f8e0210 */
[----:B0-----:R-:W-:-:S05]  /*08d0*/  IMAD.WIDE R2, R17, 0x4, R2 ;  /* 0x0000000411027825 */ /* 0x001fca00078e0202 */
[----:B------:R-:W-:Y:S01]  /*08e0*/  STG.E desc[UR4][R2.64], R28 ;  /* 0x0000001c02007986 */ /* 0x000fe2000c101904 */
[----:B------:R-:W-:Y:S05]  /*08f0*/  EXIT ;  /* 0x000000000000794d */ /* 0x000fea0003800000 */
.L_x_4:
[----:B------:R-:W-:-:S00]  /*0900*/  BRA `(.L_x_4) ;  /* 0xfffffffc00fc7947 */ /* 0x000fc0000383ffff */
[----:B------:R-:W-:-:S00]  /*0910*/  NOP ;  /* 0x0000000000007918 */ /* 0x000fc00000000000 */
        /* <DEDUP_REMOVED lines=14> */
.L_x_5:


//--------------------- .nv.shared.reserved.0     --------------------------
	.section	.nv.shared.reserved.0,"aw",@nobits
	.weak		__nv_reservedSMEM_offset_0_alias
	.size		__nv_reservedSMEM_offset_0_alias, 0, 64
	.other		__nv_reservedSMEM_offset_0_alias,@"STO_CUDA_RESERVED_SHARED STV_DEFAULT"
__nv_reservedSMEM_offset_0_alias:
	.zero		0
	.zero		64


//--------------------- .nv.constant0._Z10mysgemm_v1iiiPfS_S_ --------------------------
	.section	.nv.constant0._Z10mysgemm_v1iiiPfS_S_,"a",@progbits
	.sectionflags	@""
	.align	4
.nv.constant0._Z10mysgemm_v1iiiPfS_S_:
	.zero		936


//--------------------- SYMBOLS --------------------------

	.type		.nv.reservedSmem.offset0,@object
	.size		.nv.reservedSmem.offset0,0x4
